//
// Generated by NVIDIA NVVM Compiler
//
// Compiler Build ID: CL-36424714
// Cuda compilation tools, release 13.0, V13.0.88
// Based on NVVM 20.0.0
//

.version 9.0
.target sm_100
.address_size 64

	// .globl	_Z33awkward_listarray_compact_offsetsPiPKiS1_lll

.visible .entry _Z33awkward_listarray_compact_offsetsPiPKiS1_lll(
	.param .u64 .ptr .align 1 _Z33awkward_listarray_compact_offsetsPiPKiS1_lll_param_0,
	.param .u64 .ptr .align 1 _Z33awkward_listarray_compact_offsetsPiPKiS1_lll_param_1,
	.param .u64 .ptr .align 1 _Z33awkward_listarray_compact_offsetsPiPKiS1_lll_param_2,
	.param .u64 _Z33awkward_listarray_compact_offsetsPiPKiS1_lll_param_3,
	.param .u64 _Z33awkward_listarray_compact_offsetsPiPKiS1_lll_param_4,
	.param .u64 _Z33awkward_listarray_compact_offsetsPiPKiS1_lll_param_5
)
{
	.reg .pred 	%p<27>;
	.reg .b32 	%r<82>;
	.reg .b64 	%rd<123>;

	ld.param.u64 	%rd34, [_Z33awkward_listarray_compact_offsetsPiPKiS1_lll_param_0];
	ld.param.u64 	%rd35, [_Z33awkward_listarray_compact_offsetsPiPKiS1_lll_param_1];
	ld.param.u64 	%rd36, [_Z33awkward_listarray_compact_offsetsPiPKiS1_lll_param_2];
	ld.param.u64 	%rd31, [_Z33awkward_listarray_compact_offsetsPiPKiS1_lll_param_3];
	ld.param.u64 	%rd32, [_Z33awkward_listarray_compact_offsetsPiPKiS1_lll_param_4];
	ld.param.u64 	%rd33, [_Z33awkward_listarray_compact_offsetsPiPKiS1_lll_param_5];
	cvta.to.global.u64 	%rd1, %rd36;
	cvta.to.global.u64 	%rd2, %rd35;
	cvta.to.global.u64 	%rd3, %rd34;
	mov.b32 	%r31, 0;
	st.global.u32 	[%rd3], %r31;
	mov.u32 	%r32, %tid.x;
	mov.u32 	%r33, %ctaid.x;
	mov.u32 	%r34, %ntid.x;
	mul.lo.s32 	%r35, %r34, %r33;
	neg.s32 	%r36, %r35;
	setp.ne.s32 	%p1, %r32, %r36;
	setp.lt.s64 	%p2, %rd33, 1;
	or.pred  	%p3, %p1, %p2;
	@%p3 bra 	$L__BB0_41;
	and.b64  	%rd4, %rd33, 7;
	setp.lt.u64 	%p4, %rd33, 8;
	mov.b64 	%rd121, 0;
	@%p4 bra 	$L__BB0_20;
	and.b64  	%rd121, %rd33, 9223372036854775800;
	add.s64 	%rd118, %rd3, 16;
	shl.b64 	%rd38, %rd32, 2;
	add.s64 	%rd39, %rd38, %rd1;
	add.s64 	%rd117, %rd39, 16;
	shl.b64 	%rd40, %rd31, 2;
	add.s64 	%rd41, %rd40, %rd2;
	add.s64 	%rd116, %rd41, 16;
	mov.u64 	%rd119, %rd121;
$L__BB0_3:
	.pragma "nounroll";
	ld.global.u32 	%r1, [%rd116+-16];
	ld.global.u32 	%r2, [%rd117+-16];
	setp.lt.s32 	%p5, %r2, %r1;
	@%p5 bra 	$L__BB0_5;
	ld.global.u32 	%r37, [%rd118+-16];
	sub.s32 	%r38, %r2, %r1;
	add.s32 	%r39, %r38, %r37;
	st.global.u32 	[%rd118+-12], %r39;
$L__BB0_5:
	ld.global.u32 	%r3, [%rd116+-12];
	ld.global.u32 	%r4, [%rd117+-12];
	setp.lt.s32 	%p6, %r4, %r3;
	@%p6 bra 	$L__BB0_7;
	ld.global.u32 	%r40, [%rd118+-12];
	sub.s32 	%r41, %r4, %r3;
	add.s32 	%r42, %r41, %r40;
	st.global.u32 	[%rd118+-8], %r42;
$L__BB0_7:
	ld.global.u32 	%r5, [%rd116+-8];
	ld.global.u32 	%r6, [%rd117+-8];
	setp.lt.s32 	%p7, %r6, %r5;
	@%p7 bra 	$L__BB0_9;
	ld.global.u32 	%r43, [%rd118+-8];
	sub.s32 	%r44, %r6, %r5;
	add.s32 	%r45, %r44, %r43;
	st.global.u32 	[%rd118+-4], %r45;
$L__BB0_9:
	ld.global.u32 	%r7, [%rd116+-4];
	ld.global.u32 	%r8, [%rd117+-4];
	setp.lt.s32 	%p8, %r8, %r7;
	@%p8 bra 	$L__BB0_11;
	ld.global.u32 	%r46, [%rd118+-4];
	sub.s32 	%r47, %r8, %r7;
	add.s32 	%r48, %r47, %r46;
	st.global.u32 	[%rd118], %r48;
$L__BB0_11:
	ld.global.u32 	%r9, [%rd116];
	ld.global.u32 	%r10, [%rd117];
	setp.lt.s32 	%p9, %r10, %r9;
	@%p9 bra 	$L__BB0_13;
	ld.global.u32 	%r49, [%rd118];
	sub.s32 	%r50, %r10, %r9;
	add.s32 	%r51, %r50, %r49;
	st.global.u32 	[%rd118+4], %r51;
$L__BB0_13:
	ld.global.u32 	%r11, [%rd116+4];
	ld.global.u32 	%r12, [%rd117+4];
	setp.lt.s32 	%p10, %r12, %r11;
	@%p10 bra 	$L__BB0_15;
	ld.global.u32 	%r52, [%rd118+4];
	sub.s32 	%r53, %r12, %r11;
	add.s32 	%r54, %r53, %r52;
	st.global.u32 	[%rd118+8], %r54;
$L__BB0_15:
	ld.global.u32 	%r13, [%rd116+8];
	ld.global.u32 	%r14, [%rd117+8];
	setp.lt.s32 	%p11, %r14, %r13;
	@%p11 bra 	$L__BB0_17;
	ld.global.u32 	%r55, [%rd118+8];
	sub.s32 	%r56, %r14, %r13;
	add.s32 	%r57, %r56, %r55;
	st.global.u32 	[%rd118+12], %r57;
$L__BB0_17:
	ld.global.u32 	%r15, [%rd116+12];
	ld.global.u32 	%r16, [%rd117+12];
	setp.lt.s32 	%p12, %r16, %r15;
	@%p12 bra 	$L__BB0_19;
	ld.global.u32 	%r58, [%rd118+12];
	sub.s32 	%r59, %r16, %r15;
	add.s32 	%r60, %r59, %r58;
	st.global.u32 	[%rd118+16], %r60;
$L__BB0_19:
	add.s64 	%rd119, %rd119, -8;
	add.s64 	%rd118, %rd118, 32;
	add.s64 	%rd117, %rd117, 32;
	add.s64 	%rd116, %rd116, 32;
	setp.ne.s64 	%p13, %rd119, 0;
	@%p13 bra 	$L__BB0_3;
$L__BB0_20:
	setp.eq.s64 	%p14, %rd4, 0;
	@%p14 bra 	$L__BB0_41;
	and.b64  	%rd18, %rd33, 3;
	setp.lt.u64 	%p15, %rd4, 4;
	@%p15 bra 	$L__BB0_31;
	add.s64 	%rd42, %rd121, %rd31;
	shl.b64 	%rd43, %rd42, 2;
	add.s64 	%rd44, %rd2, %rd43;
	ld.global.u32 	%r17, [%rd44];
	add.s64 	%rd45, %rd121, %rd32;
	shl.b64 	%rd46, %rd45, 2;
	add.s64 	%rd47, %rd1, %rd46;
	ld.global.u32 	%r18, [%rd47];
	setp.lt.s32 	%p16, %r18, %r17;
	add.s64 	%rd48, %rd121, 1;
	and.b64  	%rd19, %rd48, 4294967295;
	shl.b64 	%rd49, %rd48, 2;
	and.b64  	%rd50, %rd49, 17179869180;
	add.s64 	%rd20, %rd3, %rd50;
	@%p16 bra 	$L__BB0_24;
	shl.b64 	%rd51, %rd121, 2;
	add.s64 	%rd52, %rd3, %rd51;
	ld.global.u32 	%r61, [%rd52];
	sub.s32 	%r62, %r18, %r17;
	add.s32 	%r63, %r62, %r61;
	st.global.u32 	[%rd20], %r63;
$L__BB0_24:
	add.s64 	%rd53, %rd19, %rd31;
	shl.b64 	%rd54, %rd53, 2;
	add.s64 	%rd55, %rd2, %rd54;
	ld.global.u32 	%r19, [%rd55];
	add.s64 	%rd56, %rd19, %rd32;
	shl.b64 	%rd57, %rd56, 2;
	add.s64 	%rd58, %rd1, %rd57;
	ld.global.u32 	%r20, [%rd58];
	setp.lt.s32 	%p17, %r20, %r19;
	add.s64 	%rd59, %rd121, 2;
	and.b64  	%rd21, %rd59, 4294967295;
	shl.b64 	%rd60, %rd59, 2;
	and.b64  	%rd61, %rd60, 17179869180;
	add.s64 	%rd22, %rd3, %rd61;
	@%p17 bra 	$L__BB0_26;
	ld.global.u32 	%r64, [%rd20];
	sub.s32 	%r65, %r20, %r19;
	add.s32 	%r66, %r65, %r64;
	st.global.u32 	[%rd22], %r66;
$L__BB0_26:
	add.s64 	%rd62, %rd21, %rd31;
	shl.b64 	%rd63, %rd62, 2;
	add.s64 	%rd64, %rd2, %rd63;
	ld.global.u32 	%r21, [%rd64];
	add.s64 	%rd65, %rd21, %rd32;
	shl.b64 	%rd66, %rd65, 2;
	add.s64 	%rd67, %rd1, %rd66;
	ld.global.u32 	%r22, [%rd67];
	setp.lt.s32 	%p18, %r22, %r21;
	add.s64 	%rd68, %rd121, 3;
	and.b64  	%rd23, %rd68, 4294967295;
	shl.b64 	%rd69, %rd68, 2;
	and.b64  	%rd70, %rd69, 17179869180;
	add.s64 	%rd24, %rd3, %rd70;
	@%p18 bra 	$L__BB0_28;
	ld.global.u32 	%r67, [%rd22];
	sub.s32 	%r68, %r22, %r21;
	add.s32 	%r69, %r68, %r67;
	st.global.u32 	[%rd24], %r69;
$L__BB0_28:
	add.s64 	%rd71, %rd23, %rd31;
	shl.b64 	%rd72, %rd71, 2;
	add.s64 	%rd73, %rd2, %rd72;
	ld.global.u32 	%r23, [%rd73];
	add.s64 	%rd74, %rd23, %rd32;
	shl.b64 	%rd75, %rd74, 2;
	add.s64 	%rd76, %rd1, %rd75;
	ld.global.u32 	%r24, [%rd76];
	setp.lt.s32 	%p19, %r24, %r23;
	@%p19 bra 	$L__BB0_30;
	ld.global.u32 	%r70, [%rd24];
	sub.s32 	%r71, %r24, %r23;
	add.s32 	%r72, %r71, %r70;
	shl.b64 	%rd77, %rd121, 2;
	add.s64 	%rd78, %rd77, 16;
	and.b64  	%rd79, %rd78, 17179869180;
	add.s64 	%rd80, %rd3, %rd79;
	st.global.u32 	[%rd80], %r72;
$L__BB0_30:
	add.s64 	%rd81, %rd121, 4;
	and.b64  	%rd121, %rd81, 4294967295;
$L__BB0_31:
	setp.eq.s64 	%p20, %rd18, 0;
	@%p20 bra 	$L__BB0_41;
	setp.eq.s64 	%p21, %rd18, 1;
	@%p21 bra 	$L__BB0_38;
	add.s64 	%rd82, %rd121, %rd31;
	shl.b64 	%rd83, %rd82, 2;
	add.s64 	%rd84, %rd2, %rd83;
	ld.global.u32 	%r25, [%rd84];
	add.s64 	%rd85, %rd121, %rd32;
	shl.b64 	%rd86, %rd85, 2;
	add.s64 	%rd87, %rd1, %rd86;
	ld.global.u32 	%r26, [%rd87];
	setp.lt.s32 	%p22, %r26, %r25;
	add.s64 	%rd88, %rd121, 1;
	and.b64  	%rd27, %rd88, 4294967295;
	shl.b64 	%rd89, %rd88, 2;
	and.b64  	%rd90, %rd89, 17179869180;
	add.s64 	%rd28, %rd3, %rd90;
	@%p22 bra 	$L__BB0_35;
	shl.b64 	%rd91, %rd121, 2;
	add.s64 	%rd92, %rd3, %rd91;
	ld.global.u32 	%r73, [%rd92];
	sub.s32 	%r74, %r26, %r25;
	add.s32 	%r75, %r74, %r73;
	st.global.u32 	[%rd28], %r75;
$L__BB0_35:
	add.s64 	%rd93, %rd27, %rd31;
	shl.b64 	%rd94, %rd93, 2;
	add.s64 	%rd95, %rd2, %rd94;
	ld.global.u32 	%r27, [%rd95];
	add.s64 	%rd96, %rd27, %rd32;
	shl.b64 	%rd97, %rd96, 2;
	add.s64 	%rd98, %rd1, %rd97;
	ld.global.u32 	%r28, [%rd98];
	setp.lt.s32 	%p23, %r28, %r27;
	@%p23 bra 	$L__BB0_37;
	ld.global.u32 	%r76, [%rd28];
	sub.s32 	%r77, %r28, %r27;
	add.s32 	%r78, %r77, %r76;
	shl.b64 	%rd99, %rd121, 2;
	add.s64 	%rd100, %rd99, 8;
	and.b64  	%rd101, %rd100, 17179869180;
	add.s64 	%rd102, %rd3, %rd101;
	st.global.u32 	[%rd102], %r78;
$L__BB0_37:
	add.s64 	%rd103, %rd121, 2;
	and.b64  	%rd121, %rd103, 4294967295;
$L__BB0_38:
	and.b64  	%rd104, %rd33, 1;
	setp.eq.b64 	%p24, %rd104, 1;
	not.pred 	%p25, %p24;
	@%p25 bra 	$L__BB0_41;
	add.s64 	%rd105, %rd121, %rd31;
	shl.b64 	%rd106, %rd105, 2;
	add.s64 	%rd107, %rd2, %rd106;
	ld.global.u32 	%r29, [%rd107];
	add.s64 	%rd108, %rd121, %rd32;
	shl.b64 	%rd109, %rd108, 2;
	add.s64 	%rd110, %rd1, %rd109;
	ld.global.u32 	%r30, [%rd110];
	setp.lt.s32 	%p26, %r30, %r29;
	@%p26 bra 	$L__BB0_41;
	shl.b64 	%rd111, %rd121, 2;
	add.s64 	%rd112, %rd3, %rd111;
	ld.global.u32 	%r79, [%rd112];
	sub.s32 	%r80, %r30, %r29;
	add.s32 	%r81, %r80, %r79;
	add.s64 	%rd113, %rd111, 4;
	and.b64  	%rd114, %rd113, 17179869180;
	add.s64 	%rd115, %rd3, %rd114;
	st.global.u32 	[%rd115], %r81;
$L__BB0_41:
	bar.sync 	0;
	ret;

}


// ===== COMPILED SASS (sm_100) =====

	.target	sm_100

	.elftype	@"ET_EXEC"


//--------------------- .note.nv.tkinfo           --------------------------
	.section	.note.nv.tkinfo,"",@"SHT_NOTE"
	.sectionflags	@"SHF_NOTE_NV_TKINFO"
	.tkinfo
        /*0018*/ 	.word	0x00000002
        /*0030*/ 	.string	""
        /*0030*/ 	.string	"ptxas"
        /*0030*/ 	.string	"Cuda compilation tools, release 13.0, V13.0.88"
        /*0030*/ 	.string	"Build cuda_13.0.r13.0/compiler.36424714_0"
        /*0030*/ 	.string	"-arch sm_100 -m 64 "



//--------------------- .note.nv.cuinfo           --------------------------
	.section	.note.nv.cuinfo,"",@"SHT_NOTE"
	.sectionflags	@"SHF_NOTE_NV_CUINFO"
        /*0018*/ 	.short	0x0002
        /*001a*/ 	.short	0x0064
        /*001c*/ 	.short	0x0082
	.zero		2


//--------------------- .nv.info                  --------------------------
	.section	.nv.info,"",@"SHT_CUDA_INFO"
	.align	4


	//----- nvinfo : EIATTR_REGCOUNT
	.align		4
        /*0000*/ 	.byte	0x04, 0x2f
        /*0002*/ 	.short	(.L_1 - .L_0)
	.align		4
.L_0:
        /*0004*/ 	.word	index@(_Z33awkward_listarray_compact_offsetsPiPKiS1_lll)
        /*0008*/ 	.word	0x00000019


	//----- nvinfo : EIATTR_FRAME_SIZE
	.align		4
.L_1:
        /*000c*/ 	.byte	0x04, 0x11
        /*000e*/ 	.short	(.L_3 - .L_2)
	.align		4
.L_2:
        /*0010*/ 	.word	index@(_Z33awkward_listarray_compact_offsetsPiPKiS1_lll)
        /*0014*/ 	.word	0x00000000


	//----- nvinfo : EIATTR_MIN_STACK_SIZE
	.align		4
.L_3:
        /*0018*/ 	.byte	0x04, 0x12
        /*001a*/ 	.short	(.L_5 - .L_4)
	.align		4
.L_4:
        /*001c*/ 	.word	index@(_Z33awkward_listarray_compact_offsetsPiPKiS1_lll)
        /*0020*/ 	.word	0x00000000
.L_5:


//--------------------- .nv.compat                --------------------------
	.section	.nv.compat,"",@"SHT_CUDA_COMPAT_INFO"
	.align	4
        /*0000*/ 	.byte	0x02, 0x09, 0x00, 0x00, 0x02, 0x02, 0x01, 0x00, 0x02, 0x05, 0x05, 0x00, 0x03, 0x07, 0x01, 0x01
        /*0010*/ 	.byte	0x02, 0x03, 0x00, 0x00, 0x02, 0x06, 0x01, 0x00, 0x04, 0x0b, 0x08, 0x00, 0x09, 0x00, 0x00, 0x00
        /*0020*/ 	.byte	0x00, 0x00, 0x00, 0x00


//--------------------- .nv.info._Z33awkward_listarray_compact_offsetsPiPKiS1_lll --------------------------
	.section	.nv.info._Z33awkward_listarray_compact_offsetsPiPKiS1_lll,"",@"SHT_CUDA_INFO"
	.sectionflags	@""
	.align	4


	//----- nvinfo : EIATTR_CUDA_API_VERSION
	.align		4
        /*0000*/ 	.byte	0x04, 0x37
        /*0002*/ 	.short	(.L_7 - .L_6)
.L_6:
        /*0004*/ 	.word	0x00000082


	//----- nvinfo : EIATTR_KPARAM_INFO
	.align		4
.L_7:
        /*0008*/ 	.byte	0x04, 0x17
        /*000a*/ 	.short	(.L_9 - .L_8)
.L_8:
        /*000c*/ 	.word	0x00000000
        /*0010*/ 	.short	0x0005
        /*0012*/ 	.short	0x0028
        /*0014*/ 	.byte	0x00, 0xf0, 0x21, 0x00


	//----- nvinfo : EIATTR_KPARAM_INFO
	.align		4
.L_9:
        /*0018*/ 	.byte	0x04, 0x17
        /*001a*/ 	.short	(.L_11 - .L_10)
.L_10:
        /*001c*/ 	.word	0x00000000
        /*0020*/ 	.short	0x0004
        /*0022*/ 	.short	0x0020
        /*0024*/ 	.byte	0x00, 0xf0, 0x21, 0x00


	//----- nvinfo : EIATTR_KPARAM_INFO
	.align		4
.L_11:
        /*0028*/ 	.byte	0x04, 0x17
        /*002a*/ 	.short	(.L_13 - .L_12)
.L_12:
        /*002c*/ 	.word	0x00000000
        /*0030*/ 	.short	0x0003
        /*0032*/ 	.short	0x0018
        /*0034*/ 	.byte	0x00, 0xf0, 0x21, 0x00


	//----- nvinfo : EIATTR_KPARAM_INFO
	.align		4
.L_13:
        /*0038*/ 	.byte	0x04, 0x17
        /*003a*/ 	.short	(.L_15 - .L_14)
.L_14:
        /*003c*/ 	.word	0x00000000
        /*0040*/ 	.short	0x0002
        /*0042*/ 	.short	0x0010
        /*0044*/ 	.byte	0x00, 0xf5, 0x21, 0x00


	//----- nvinfo : EIATTR_KPARAM_INFO
	.align		4
.L_15:
        /*0048*/ 	.byte	0x04, 0x17
        /*004a*/ 	.short	(.L_17 - .L_16)
.L_16:
        /*004c*/ 	.word	0x00000000
        /*0050*/ 	.short	0x0001
        /*0052*/ 	.short	0x0008
        /*0054*/ 	.byte	0x00, 0xf5, 0x21, 0x00


	//----- nvinfo : EIATTR_KPARAM_INFO
	.align		4
.L_17:
        /*0058*/ 	.byte	0x04, 0x17
        /*005a*/ 	.short	(.L_19 - .L_18)
.L_18:
        /*005c*/ 	.word	0x00000000
        /*0060*/ 	.short	0x0000
        /*0062*/ 	.short	0x0000
        /*0064*/ 	.byte	0x00, 0xf5, 0x21, 0x00


	//----- nvinfo : EIATTR_SPARSE_MMA_MASK
	.align		4
.L_19:
        /*0068*/ 	.byte	0x03, 0x50
        /*006a*/ 	.short	0x0000


	//----- nvinfo : EIATTR_MAXREG_COUNT
	.align		4
        /*006c*/ 	.byte	0x03, 0x1b
        /*006e*/ 	.short	0x00ff


	//----- nvinfo : EIATTR_NUM_BARRIERS
	.align		4
        /*0070*/ 	.byte	0x02, 0x4c
        /*0072*/ 	.byte	0x01
	.zero		1


	//----- nvinfo : EIATTR_MERCURY_ISA_VERSION
	.align		4
        /*0074*/ 	.byte	0x03, 0x5f
        /*0076*/ 	.short	0x0101


	//----- nvinfo : EIATTR_VRC_CTA_INIT_COUNT
	.align		4
        /*0078*/ 	.byte	0x02, 0x4a
	.zero		1
	.zero		1


	//----- nvinfo : EIATTR_EXIT_INSTR_OFFSETS
	.align		4
        /*007c*/ 	.byte	0x04, 0x1c
        /*007e*/ 	.short	(.L_21 - .L_20)


	//   ....[0]....
.L_20:
        /*0080*/ 	.word	0x000012c0


	//----- nvinfo : EIATTR_CRS_STACK_SIZE
	.align		4
.L_21:
        /*0084*/ 	.byte	0x04, 0x1e
        /*0086*/ 	.short	(.L_23 - .L_22)
.L_22:
        /*0088*/ 	.word	0x00000000


	//----- nvinfo : EIATTR_CBANK_PARAM_SIZE
	.align		4
.L_23:
        /*008c*/ 	.byte	0x03, 0x19
        /*008e*/ 	.short	0x0030


	//----- nvinfo : EIATTR_PARAM_CBANK
	.align		4
        /*0090*/ 	.byte	0x04, 0x0a
        /*0092*/ 	.short	(.L_25 - .L_24)
	.align		4
.L_24:
        /*0094*/ 	.word	index@(.nv.constant0._Z33awkward_listarray_compact_offsetsPiPKiS1_lll)
        /*0098*/ 	.short	0x0380
        /*009a*/ 	.short	0x0030


	//----- nvinfo : EIATTR_SW_WAR
	.align		4
.L_25:
        /*009c*/ 	.byte	0x04, 0x36
        /*009e*/ 	.short	(.L_27 - .L_26)
.L_26:
        /*00a0*/ 	.word	0x00000008
.L_27:


//--------------------- .nv.callgraph             --------------------------
	.section	.nv.callgraph,"",@"SHT_CUDA_CALLGRAPH"
	.align	4
	.sectionentsize	8
	.align		4
        /*0000*/ 	.word	0x00000000
	.align		4
        /*0004*/ 	.word	0xffffffff
	.align		4
        /*0008*/ 	.word	0x00000000
	.align		4
        /*000c*/ 	.word	0xfffffffe
	.align		4
        /*0010*/ 	.word	0x00000000
	.align		4
        /*0014*/ 	.word	0xfffffffd
	.align		4
        /*0018*/ 	.word	0x00000000
	.align		4
        /*001c*/ 	.word	0xfffffffc


//--------------------- .text._Z33awkward_listarray_compact_offsetsPiPKiS1_lll --------------------------
	.section	.text._Z33awkward_listarray_compact_offsetsPiPKiS1_lll,"ax",@progbits
	.align	128
        .global         _Z33awkward_listarray_compact_offsetsPiPKiS1_lll
        .type           _Z33awkward_listarray_compact_offsetsPiPKiS1_lll,@function
        .size           _Z33awkward_listarray_compact_offsetsPiPKiS1_lll,(.L_x_9 - _Z33awkward_listarray_compact_offsetsPiPKiS1_lll)
        .other          _Z33awkward_listarray_compact_offsetsPiPKiS1_lll,@"STO_CUDA_ENTRY STV_DEFAULT"
_Z33awkward_listarray_compact_offsetsPiPKiS1_lll:
.text._Z33awkward_listarray_compact_offsetsPiPKiS1_lll:
[----:B------:R-:W-:Y:S08]  /*0000*/  LDC R1, c[0x0][0x37c] ;  /* 0x0000df00ff017b82 */ /* 0x000ff00000000800 */
[----:B------:R-:W0:Y:S01]  /*0010*/  S2UR UR4, SR_CTAID.X ;  /* 0x00000000000479c3 */ /* 0x000e220000002500 */
[----:B------:R-:W1:Y:S01]  /*0020*/  S2R R0, SR_TID.X ;  /* 0x0000000000007919 */ /* 0x000e620000002100 */
[----:B------:R-:W2:Y:S01]  /*0030*/  LDCU UR5, c[0x0][0x360] ;  /* 0x00006c00ff0577ac */ /* 0x000ea20008000800 */
[----:B------:R-:W-:Y:S01]  /*0040*/  BSSY.RECONVERGENT B0, `(.L_x_0) ;  /* 0x0000126000007945 */ /* 0x000fe20003800200 */
[----:B------:R-:W3:Y:S04]  /*0050*/  LDCU.64 UR14, c[0x0][0x358] ;  /* 0x00006b00ff0e77ac */ /* 0x000ee80008000a00 */
[----:B------:R-:W4:Y:S08]  /*0060*/  LDC.64 R4, c[0x0][0x3a8] ;  /* 0x0000ea00ff047b82 */ /* 0x000f300000000a00 */
[----:B------:R-:W3:Y:S01]  /*0070*/  LDC.64 R2, c[0x0][0x380] ;  /* 0x0000e000ff027b82 */ /* 0x000ee20000000a00 */
[----:B0-----:R-:W-:-:S04]  /*0080*/  UIADD3 UR4, UPT, UPT, URZ, -UR4, URZ ;  /* 0x80000004ff047290 */ /* 0x001fc8000fffe0ff */
[----:B--2---:R-:W-:Y:S01]  /*0090*/  UIMAD UR5, UR4, UR5, URZ ;  /* 0x00000005040572a4 */ /* 0x004fe2000f8e02ff */
[----:B----4-:R-:W-:-:S04]  /*00a0*/  ISETP.GE.U32.AND P0, PT, R4, 0x1, PT ;  /* 0x000000010400780c */ /* 0x010fc80003f06070 */
[----:B------:R-:W-:Y:S01]  /*00b0*/  ISETP.GE.AND.EX P0, PT, R5, RZ, PT, P0 ;  /* 0x000000ff0500720c */ /* 0x000fe20003f06300 */
[----:B---3--:R0:W-:Y:S03]  /*00c0*/  STG.E desc[UR14][R2.64], RZ ;  /* 0x000000ff02007986 */ /* 0x0081e6000c10190e */
[----:B-1----:R-:W-:-:S13]  /*00d0*/  ISETP.NE.OR P0, PT, R0, UR5, !P0 ;  /* 0x0000000500007c0c */ /* 0x002fda000c705670 */
[----:B0-----:R-:W-:Y:S05]  /*00e0*/  @P0 BRA `(.L_x_1) ;  /* 0x00000010006c0947 */ /* 0x001fea0003800000 */
[C---:B------:R-:W-:Y:S01]  /*00f0*/  ISETP.GE.U32.AND P1, PT, R4.reuse, 0x8, PT ;  /* 0x000000080400780c */ /* 0x040fe20003f26070 */
[----:B------:R-:W-:Y:S01]  /*0100*/  IMAD.MOV.U32 R0, RZ, RZ, RZ ;  /* 0x000000ffff007224 */ /* 0x000fe200078e00ff */
[----:B------:R-:W-:Y:S01]  /*0110*/  LOP3.LUT R15, R4, 0x7, RZ, 0xc0, !PT ;  /* 0x00000007040f7812 */ /* 0x000fe200078ec0ff */
[----:B------:R-:W-:Y:S01]  /*0120*/  IMAD.MOV.U32 R3, RZ, RZ, RZ ;  /* 0x000000ffff037224 */ /* 0x000fe200078e00ff */
[----:B------:R-:W-:Y:S02]  /*0130*/  ISETP.GE.U32.AND.EX P1, PT, R5, RZ, PT, P1 ;  /* 0x000000ff0500720c */ /* 0x000fe40003f26110 */
[----:B------:R-:W-:-:S04]  /*0140*/  ISETP.NE.U32.AND P0, PT, R15, RZ, PT ;  /* 0x000000ff0f00720c */ /* 0x000fc80003f05070 */
[----:B------:R-:W-:-:S07]  /*0150*/  ISETP.NE.AND.EX P0, PT, RZ, RZ, PT, P0 ;  /* 0x000000ffff00720c */ /* 0x000fce0003f05300 */
[----:B------:R-:W-:Y:S06]  /*0160*/  @!P1 BRA `(.L_x_2) ;  /* 0x0000000400509947 */ /* 0x000fec0003800000 */
[----:B------:R-:W0:Y:S01]  /*0170*/  LDCU.128 UR8, c[0x0][0x380] ;  /* 0x00007000ff0877ac */ /* 0x000e220008000c00 */
[----:B------:R-:W-:Y:S02]  /*0180*/  LOP3.LUT R0, R4, 0xfffffff8, RZ, 0xc0, !PT ;  /* 0xfffffff804007812 */ /* 0x000fe400078ec0ff */
[----:B------:R-:W-:Y:S01]  /*0190*/  LOP3.LUT R3, R5, 0x7fffffff, RZ, 0xc0, !PT ;  /* 0x7fffffff05037812 */ /* 0x000fe200078ec0ff */
[----:B------:R-:W1:Y:S02]  /*01a0*/  LDCU.128 UR16, c[0x0][0x390] ;  /* 0x00007200ff1077ac */ /* 0x000e640008000c00 */
[----:B------:R-:W-:Y:S01]  /*01b0*/  IMAD.MOV.U32 R10, RZ, RZ, R0 ;  /* 0x000000ffff0a7224 */ /* 0x000fe200078e0000 */
[----:B------:R-:W2:Y:S01]  /*01c0*/  LDCU.64 UR12, c[0x0][0x3a0] ;  /* 0x00007400ff0c77ac */ /* 0x000ea20008000a00 */
[----:B------:R-:W-:Y:S01]  /*01d0*/  IMAD.MOV.U32 R2, RZ, RZ, R3 ;  /* 0x000000ffff027224 */ /* 0x000fe200078e0003 */
[----:B0-----:R-:W-:Y:S02]  /*01e0*/  UIADD3 UR8, UP0, UPT, UR8, 0x10, URZ ;  /* 0x0000001008087890 */ /* 0x001fe4000ff1e0ff */
[----:B-1----:R-:W-:-:S02]  /*01f0*/  ULEA UR4, UP2, UR18, UR10, 0x2 ;  /* 0x0000000a12047291 */ /* 0x002fc4000f8410ff */
[----:B------:R-:W-:Y:S02]  /*0200*/  UIADD3.X UR9, UPT, UPT, URZ, UR9, URZ, UP0, !UPT ;  /* 0x00000009ff097290 */ /* 0x000fe400087fe4ff */
[----:B------:R-:W-:Y:S01]  /*0210*/  IMAD.U32 R12, RZ, RZ, UR8 ;  /* 0x00000008ff0c7e24 */ /* 0x000fe2000f8e00ff */
[----:B--2---:R-:W-:Y:S02]  /*0220*/  ULEA UR6, UP1, UR12, UR16, 0x2 ;  /* 0x000000100c067291 */ /* 0x004fe4000f8210ff */
[----:B------:R-:W-:Y:S02]  /*0230*/  ULEA.HI.X UR5, UR18, UR11, UR19, 0x2, UP2 ;  /* 0x0000000b12057291 */ /* 0x000fe400090f1413 */
[----:B------:R-:W-:Y:S01]  /*0240*/  ULEA.HI.X UR7, UR12, UR17, UR13, 0x2, UP1 ;  /* 0x000000110c077291 */ /* 0x000fe200088f140d */
[----:B------:R-:W-:Y:S01]  /*0250*/  IMAD.U32 R11, RZ, RZ, UR9 ;  /* 0x00000009ff0b7e24 */ /* 0x000fe2000f8e00ff */
[----:B------:R-:W-:Y:S02]  /*0260*/  UIADD3 UR6, UP0, UPT, UR6, 0x10, URZ ;  /* 0x0000001006067890 */ /* 0x000fe4000ff1e0ff */
[----:B------:R-:W-:-:S02]  /*0270*/  UIADD3 UR4, UP1, UPT, UR4, 0x10, URZ ;  /* 0x0000001004047890 */ /* 0x000fc4000ff3e0ff */
[----:B------:R-:W-:Y:S02]  /*0280*/  UIADD3.X UR7, UPT, UPT, URZ, UR7, URZ, UP0, !UPT ;  /* 0x00000007ff077290 */ /* 0x000fe400087fe4ff */
[----:B------:R-:W-:Y:S01]  /*0290*/  UIADD3.X UR5, UPT, UPT, URZ, UR5, URZ, UP1, !UPT ;  /* 0x00000005ff057290 */ /* 0x000fe20008ffe4ff */
[----:B------:R-:W-:Y:S02]  /*02a0*/  IMAD.U32 R8, RZ, RZ, UR6 ;  /* 0x00000006ff087e24 */ /* 0x000fe4000f8e00ff */
[----:B------:R-:W-:Y:S02]  /*02b0*/  IMAD.U32 R4, RZ, RZ, UR4 ;  /* 0x00000004ff047e24 */ /* 0x000fe4000f8e00ff */
[----:B------:R-:W-:Y:S02]  /*02c0*/  IMAD.U32 R9, RZ, RZ, UR7 ;  /* 0x00000007ff097e24 */ /* 0x000fe4000f8e00ff */
[----:B------:R-:W-:-:S07]  /*02d0*/  IMAD.U32 R5, RZ, RZ, UR5 ;  /* 0x00000005ff057e24 */ /* 0x000fce000f8e00ff */
.L_x_3:
[----:B------:R-:W2:Y:S04]  /*02e0*/  LDG.E R14, desc[UR14][R4.64+-0x10] ;  /* 0xfffff00e040e7981 */ /* 0x000ea8000c1e1900 */
[----:B------:R-:W2:Y:S01]  /*02f0*/  LDG.E R13, desc[UR14][R8.64+-0x10] ;  /* 0xfffff00e080d7981 */ /* 0x000ea2000c1e1900 */
[----:B------:R-:W-:Y:S02]  /*0300*/  IMAD.MOV.U32 R6, RZ, RZ, R12 ;  /* 0x000000ffff067224 */ /* 0x000fe400078e000c */
[----:B------:R-:W-:Y:S01]  /*0310*/  IMAD.MOV.U32 R7, RZ, RZ, R11 ;  /* 0x000000ffff077224 */ /* 0x000fe200078e000b */
[----:B--2---:R-:W-:-:S13]  /*0320*/  ISETP.GE.AND P1, PT, R13, R14, PT ;  /* 0x0000000e0d00720c */ /* 0x004fda0003f26270 */
[----:B------:R-:W2:Y:S02]  /*0330*/  @P1 LDG.E R11, desc[UR14][R6.64+-0x10] ;  /* 0xfffff00e060b1981 */ /* 0x000ea4000c1e1900 */
[----:B--2---:R-:W-:-:S05]  /*0340*/  @P1 IADD3 R11, PT, PT, R11, R13, -R14 ;  /* 0x0000000d0b0b1210 */ /* 0x004fca0007ffe80e */
[----:B------:R0:W-:Y:S04]  /*0350*/  @P1 STG.E desc[UR14][R6.64+-0xc], R11 ;  /* 0xfffff40b06001986 */ /* 0x0001e8000c10190e */
[----:B------:R-:W2:Y:S04]  /*0360*/  LDG.E R12, desc[UR14][R4.64+-0xc] ;  /* 0xfffff40e040c7981 */ /* 0x000ea8000c1e1900 */
[----:B------:R-:W2:Y:S02]  /*0370*/  LDG.E R17, desc[UR14][R8.64+-0xc] ;  /* 0xfffff40e08117981 */ /* 0x000ea4000c1e1900 */
[----:B--2---:R-:W-:-:S13]  /*0380*/  ISETP.GE.AND P1, PT, R17, R12, PT ;  /* 0x0000000c1100720c */ /* 0x004fda0003f26270 */
[----:B------:R-:W2:Y:S02]  /*0390*/  @P1 LDG.E R13, desc[UR14][R6.64+-0xc] ;  /* 0xfffff40e060d1981 */ /* 0x000ea4000c1e1900 */
[----:B--2---:R-:W-:-:S05]  /*03a0*/  @P1 IADD3 R13, PT, PT, R13, R17, -R12 ;  /* 0x000000110d0d1210 */ /* 0x004fca0007ffe80c */
[----:B------:R1:W-:Y:S04]  /*03b0*/  @P1 STG.E desc[UR14][R6.64+-0x8], R13 ;  /* 0xfffff80d06001986 */ /* 0x0003e8000c10190e */
[----:B------:R-:W2:Y:S04]  /*03c0*/  LDG.E R17, desc[UR14][R4.64+-0x8] ;  /* 0xfffff80e04117981 */ /* 0x000ea8000c1e1900 */
[----:B------:R-:W2:Y:S02]  /*03d0*/  LDG.E R14, desc[UR14][R8.64+-0x8] ;  /* 0xfffff80e080e7981 */ /* 0x000ea4000c1e1900 */
[----:B--2---:R-:W-:-:S13]  /*03e0*/  ISETP.GE.AND P1, PT, R14, R17, PT ;  /* 0x000000110e00720c */ /* 0x004fda0003f26270 */
[----:B------:R-:W0:Y:S02]  /*03f0*/  @P1 LDG.E R12, desc[UR14][R6.64+-0x8] ;  /* 0xfffff80e060c1981 */ /* 0x000e24000c1e1900 */
[----:B0-----:R-:W-:-:S05]  /*0400*/  @P1 IADD3 R11, PT, PT, R12, R14, -R17 ;  /* 0x0000000e0c0b1210 */ /* 0x001fca0007ffe811 */
[----:B------:R0:W-:Y:S04]  /*0410*/  @P1 STG.E desc[UR14][R6.64+-0x4], R11 ;  /* 0xfffffc0b06001986 */ /* 0x0001e8000c10190e */
[----:B------:R-:W2:Y:S04]  /*0420*/  LDG.E R17, desc[UR14][R4.64+-0x4] ;  /* 0xfffffc0e04117981 */ /* 0x000ea8000c1e1900 */
[----:B------:R-:W2:Y:S02]  /*0430*/  LDG.E R14, desc[UR14][R8.64+-0x4] ;  /* 0xfffffc0e080e7981 */ /* 0x000ea4000c1e1900 */
[----:B--2---:R-:W-:-:S13]  /*0440*/  ISETP.GE.AND P1, PT, R14, R17, PT ;  /* 0x000000110e00720c */ /* 0x004fda0003f26270 */
[----:B------:R-:W1:Y:S02]  /*0450*/  @P1 LDG.E R12, desc[UR14][R6.64+-0x4] ;  /* 0xfffffc0e060c1981 */ /* 0x000e64000c1e1900 */
[----:B-1----:R-:W-:-:S05]  /*0460*/  @P1 IADD3 R13, PT, PT, R12, R14, -R17 ;  /* 0x0000000e0c0d1210 */ /* 0x002fca0007ffe811 */
        /* <DEDUP_REMOVED lines=22> */
[----:B------:R-:W1:Y:S01]  /*05d0*/  @P1 LDG.E R12, desc[UR14][R6.64+0xc] ;  /* 0x00000c0e060c1981 */ /* 0x000e62000c1e1900 */
[----:B------:R-:W-:Y:S02]  /*05e0*/  IADD3 R8, P3, PT, R8, 0x20, RZ ;  /* 0x0000002008087810 */ /* 0x000fe40007f7e0ff */
[----:B------:R-:W-:-:S03]  /*05f0*/  IADD3 R4, P2, PT, R4, 0x20, RZ ;  /* 0x0000002004047810 */ /* 0x000fc60007f5e0ff */
[----:B------:R-:W-:Y:S02]  /*0600*/  IMAD.X R9, RZ, RZ, R9, P3 ;  /* 0x000000ffff097224 */ /* 0x000fe400018e0609 */
[----:B------:R-:W-:Y:S01]  /*0610*/  IMAD.X R5, RZ, RZ, R5, P2 ;  /* 0x000000ffff057224 */ /* 0x000fe200010e0605 */
[----:B-1----:R-:W-:Y:S02]  /*0620*/  @P1 IADD3 R13, PT, PT, R12, R14, -R17 ;  /* 0x0000000e0c0d1210 */ /* 0x002fe40007ffe811 */
[----:B------:R-:W-:-:S03]  /*0630*/  IADD3 R12, P4, PT, R6, 0x20, RZ ;  /* 0x00000020060c7810 */ /* 0x000fc60007f9e0ff */
[----:B------:R1:W-:Y:S01]  /*0640*/  @P1 STG.E desc[UR14][R6.64+0x10], R13 ;  /* 0x0000100d06001986 */ /* 0x0003e2000c10190e */
[----:B------:R-:W-:Y:S01]  /*0650*/  IADD3 R10, P1, PT, R10, -0x8, RZ ;  /* 0xfffffff80a0a7810 */ /* 0x000fe20007f3e0ff */
[----:B0-----:R-:W-:-:S03]  /*0660*/  IMAD.X R11, RZ, RZ, R7, P4 ;  /* 0x000000ffff0b7224 */ /* 0x001fc600020e0607 */
[----:B------:R-:W-:Y:S02]  /*0670*/  IADD3.X R2, PT, PT, R2, -0x1, RZ, P1, !PT ;  /* 0xffffffff02027810 */ /* 0x000fe40000ffe4ff */
[----:B------:R-:W-:-:S04]  /*0680*/  ISETP.NE.U32.AND P1, PT, R10, RZ, PT ;  /* 0x000000ff0a00720c */ /* 0x000fc80003f25070 */
[----:B------:R-:W-:-:S13]  /*0690*/  ISETP.NE.AND.EX P1, PT, R2, RZ, PT, P1 ;  /* 0x000000ff0200720c */ /* 0x000fda0003f25310 */
[----:B-1----:R-:W-:Y:S05]  /*06a0*/  @P1 BRA `(.L_x_3) ;  /* 0xfffffffc000c1947 */ /* 0x002fea000383ffff */
.L_x_2:
[----:B------:R-:W-:Y:S05]  /*06b0*/  @!P0 BRA `(.L_x_1) ;  /* 0x0000000800f88947 */ /* 0x000fea0003800000 */
[----:B------:R-:W0:Y:S01]  /*06c0*/  LDCU UR4, c[0x0][0x3a8] ;  /* 0x00007500ff0477ac */ /* 0x000e220008000800 */
[----:B------:R-:W-:-:S04]  /*06d0*/  ISETP.GE.U32.AND P0, PT, R15, 0x4, PT ;  /* 0x000000040f00780c */ /* 0x000fc80003f06070 */
[----:B------:R-:W-:Y:S01]  /*06e0*/  ISETP.GE.U32.AND.EX P0, PT, RZ, RZ, PT, P0 ;  /* 0x000000ffff00720c */ /* 0x000fe20003f06100 */
[----:B0-----:R-:W-:-:S12]  /*06f0*/  ULOP3.LUT UR5, UR4, 0x3, URZ, 0xc0, !UPT ;  /* 0x0000000304057892 */ /* 0x001fd8000f8ec0ff */
[----:B------:R-:W-:Y:S05]  /*0700*/  @!P0 BRA `(.L_x_4) ;  /* 0x00000004007c8947 */ /* 0x000fea0003800000 */
[----:B------:R-:W0:Y:S01]  /*0710*/  LDC.64 R4, c[0x0][0x388] ;  /* 0x0000e200ff047b82 */ /* 0x000e220000000a00 */
[----:B------:R-:W1:Y:S01]  /*0720*/  LDCU.64 UR6, c[0x0][0x3a0] ;  /* 0x00007400ff0677ac */ /* 0x000e620008000a00 */
[----:B------:R-:W2:Y:S01]  /*0730*/  LDCU.128 UR8, c[0x0][0x390] ;  /* 0x00007200ff0877ac */ /* 0x000ea20008000c00 */
[C---:B-1----:R-:W-:Y:S02]  /*0740*/  IADD3 R2, P1, PT, R0.reuse, UR6, RZ ;  /* 0x0000000600027c10 */ /* 0x042fe4000ff3e0ff */
[----:B--2---:R-:W-:Y:S02]  /*0750*/  IADD3 R6, P0, PT, R0, UR10, RZ ;  /* 0x0000000a00067c10 */ /* 0x004fe4000ff1e0ff */
[C---:B------:R-:W-:Y:S02]  /*0760*/  IADD3.X R7, PT, PT, R3.reuse, UR7, RZ, P1, !PT ;  /* 0x0000000703077c10 */ /* 0x040fe40008ffe4ff */
[----:B------:R-:W-:Y:S02]  /*0770*/  IADD3.X R9, PT, PT, R3, UR11, RZ, P0, !PT ;  /* 0x0000000b03097c10 */ /* 0x000fe400087fe4ff */
[----:B------:R-:W-:-:S02]  /*0780*/  LEA R10, P1, R2, UR8, 0x2 ;  /* 0x00000008020a7c11 */ /* 0x000fc4000f8210ff */
[----:B0-----:R-:W-:Y:S02]  /*0790*/  LEA R8, P0, R6, R4, 0x2 ;  /* 0x0000000406087211 */ /* 0x001fe400078010ff */
[----:B------:R-:W-:Y:S02]  /*07a0*/  LEA.HI.X R11, R2, UR9, R7, 0x2, P1 ;  /* 0x00000009020b7c11 */ /* 0x000fe400088f1407 */
[----:B------:R-:W-:Y:S02]  /*07b0*/  LEA.HI.X R9, R6, R5, R9, 0x2, P0 ;  /* 0x0000000506097211 */ /* 0x000fe400000f1409 */
[----:B------:R-:W0:Y:S01]  /*07c0*/  LDC.64 R6, c[0x0][0x380] ;  /* 0x0000e000ff067b82 */ /* 0x000e220000000a00 */
[----:B------:R-:W2:Y:S04]  /*07d0*/  LDG.E R20, desc[UR14][R10.64] ;  /* 0x0000000e0a147981 */ /* 0x000ea8000c1e1900 */
[----:B------:R-:W2:Y:S02]  /*07e0*/  LDG.E R17, desc[UR14][R8.64] ;  /* 0x0000000e08117981 */ /* 0x000ea4000c1e1900 */
[----:B--2---:R-:W-:-:S13]  /*07f0*/  ISETP.GE.AND P0, PT, R20, R17, PT ;  /* 0x000000111400720c */ /* 0x004fda0003f06270 */
[----:B0-----:R-:W-:-:S04]  /*0800*/  @P0 LEA R12, P1, R0, R6, 0x2 ;  /* 0x00000006000c0211 */ /* 0x001fc800078210ff */
[----:B------:R-:W-:-:S05]  /*0810*/  @P0 LEA.HI.X R13, R0, R7, R3, 0x2, P1 ;  /* 0x00000007000d0211 */ /* 0x000fca00008f1403 */
[----:B------:R0:W2:Y:S01]  /*0820*/  @P0 LDG.E R2, desc[UR14][R12.64] ;  /* 0x0000000e0c020981 */ /* 0x0000a2000c1e1900 */
[----:B------:R-:W-:-:S04]  /*0830*/  IADD3 R19, P1, PT, R0, 0x1, RZ ;  /* 0x0000000100137810 */ /* 0x000fc80007f3e0ff */
[C---:B------:R-:W-:Y:S01]  /*0840*/  IADD3 R11, P2, PT, R19.reuse, UR6, RZ ;  /* 0x00000006130b7c10 */ /* 0x040fe2000ff5e0ff */
[----:B------:R-:W-:Y:S01]  /*0850*/  IMAD.X R18, RZ, RZ, R3, P1 ;  /* 0x000000ffff127224 */ /* 0x000fe200008e0603 */
[C---:B------:R-:W-:Y:S01]  /*0860*/  IADD3 R15, P1, PT, R19.reuse, UR10, RZ ;  /* 0x0000000a130f7c10 */ /* 0x040fe2000ff3e0ff */
[----:B------:R-:W-:Y:S01]  /*0870*/  IMAD.SHL.U32 R14, R19, 0x4, RZ ;  /* 0x00000004130e7824 */ /* 0x000fe200078e00ff */
[----:B------:R-:W-:Y:S02]  /*0880*/  LEA R10, P3, R11, UR8, 0x2 ;  /* 0x000000080b0a7c11 */ /* 0x000fe4000f8610ff */
[----:B------:R-:W-:Y:S01]  /*0890*/  SHF.L.U64.HI R18, R19, 0x2, R18 ;  /* 0x0000000213127819 */ /* 0x000fe20000010212 */
[----:B------:R-:W-:Y:S01]  /*08a0*/  IMAD.X R16, RZ, RZ, UR11, P1 ;  /* 0x0000000bff107e24 */ /* 0x000fe200088e06ff */
[----:B------:R-:W-:Y:S01]  /*08b0*/  LOP3.LUT R9, R14, 0xfffffffc, RZ, 0xc0, !PT ;  /* 0xfffffffc0e097812 */ /* 0x000fe200078ec0ff */
[----:B------:R-:W-:Y:S01]  /*08c0*/  IMAD.X R14, RZ, RZ, UR7, P2 ;  /* 0x00000007ff0e7e24 */ /* 0x000fe200090e06ff */
[----:B------:R-:W-:-:S02]  /*08d0*/  LEA R8, P2, R15, R4, 0x2 ;  /* 0x000000040f087211 */ /* 0x000fc400078410ff */
[----:B------:R-:W-:Y:S02]  /*08e0*/  LOP3.LUT R18, R18, 0x3, RZ, 0xc0, !PT ;  /* 0x0000000312127812 */ /* 0x000fe400078ec0ff */
[----:B0-----:R-:W-:Y:S02]  /*08f0*/  IADD3 R12, P1, PT, R9, R6, RZ ;  /* 0x00000006090c7210 */ /* 0x001fe40007f3e0ff */
[----:B------:R-:W-:Y:S02]  /*0900*/  LEA.HI.X R9, R15, R5, R16, 0x2, P2 ;  /* 0x000000050f097211 */ /* 0x000fe400010f1410 */
[----:B------:R-:W-:Y:S01]  /*0910*/  LEA.HI.X R11, R11, UR9, R14, 0x2, P3 ;  /* 0x000000090b0b7c11 */ /* 0x000fe200098f140e */
[----:B------:R-:W-:Y:S01]  /*0920*/  IMAD.X R13, R18, 0x1, R7, P1 ;  /* 0x00000001120d7824 */ /* 0x000fe200008e0607 */
[----:B--2---:R-:W-:-:S05]  /*0930*/  @P0 IADD3 R15, PT, PT, R2, R20, -R17 ;  /* 0x00000014020f0210 */ /* 0x004fca0007ffe811 */
[----:B------:R0:W-:Y:S04]  /*0940*/  @P0 STG.E desc[UR14][R12.64], R15 ;  /* 0x0000000f0c000986 */ /* 0x0001e8000c10190e */
[----:B------:R-:W2:Y:S04]  /*0950*/  LDG.E R19, desc[UR14][R8.64] ;  /* 0x0000000e08137981 */ /* 0x000ea8000c1e1900 */
[----:B------:R-:W2:Y:S01]  /*0960*/  LDG.E R20, desc[UR14][R10.64] ;  /* 0x0000000e0a147981 */ /* 0x000ea2000c1e1900 */
[----:B------:R-:W-:Y:S02]  /*0970*/  IADD3 R21, P1, PT, R0, 0x2, RZ ;  /* 0x0000000200157810 */ /* 0x000fe40007f3e0ff */
[----:B--2---:R-:W-:-:S13]  /*0980*/  ISETP.GE.AND P0, PT, R20, R19, PT ;  /* 0x000000131400720c */ /* 0x004fda0003f06270 */
[----:B------:R1:W2:Y:S01]  /*0990*/  @P0 LDG.E R18, desc[UR14][R12.64] ;  /* 0x0000000e0c120981 */ /* 0x0002a2000c1e1900 */
[----:B------:R-:W-:Y:S01]  /*09a0*/  IMAD.X R16, RZ, RZ, R3, P1 ;  /* 0x000000ffff107224 */ /* 0x000fe200008e0603 */
[C---:B------:R-:W-:Y:S01]  /*09b0*/  IADD3 R14, P1, PT, R21.reuse, UR10, RZ ;  /* 0x0000000a150e7c10 */ /* 0x040fe2000ff3e0ff */
[C---:B------:R-:W-:Y:S01]  /*09c0*/  IMAD.SHL.U32 R17, R21.reuse, 0x4, RZ ;  /* 0x0000000415117824 */ /* 0x040fe200078e00ff */
[C---:B------:R-:W-:Y:S02]  /*09d0*/  IADD3 R2, P2, PT, R21.reuse, UR6, RZ ;  /* 0x0000000615027c10 */ /* 0x040fe4000ff5e0ff */
[----:B------:R-:W-:Y:S01]  /*09e0*/  SHF.L.U64.HI R16, R21, 0x2, R16 ;  /* 0x0000000215107819 */ /* 0x000fe20000010210 */
[----:B0-----:R-:W-:Y:S01]  /*09f0*/  IMAD.X R15, RZ, RZ, UR11, P1 ;  /* 0x0000000bff0f7e24 */ /* 0x001fe200088e06ff */
[----:B------:R-:W-:Y:S01]  /*0a00*/  LOP3.LUT R17, R17, 0xfffffffc, RZ, 0xc0, !PT ;  /* 0xfffffffc11117812 */ /* 0x000fe200078ec0ff */
[----:B------:R-:W-:Y:S01]  /*0a10*/  IMAD.X R9, RZ, RZ, UR7, P2 ;  /* 0x00000007ff097e24 */ /* 0x000fe200090e06ff */
[----:B------:R-:W-:-:S02]  /*0a20*/  LEA R10, P2, R14, R4, 0x2 ;  /* 0x000000040e0a7211 */ /* 0x000fc400078410ff */
[----:B------:R-:W-:Y:S02]  /*0a30*/  LOP3.LUT R16, R16, 0x3, RZ, 0xc0, !PT ;  /* 0x0000000310107812 */ /* 0x000fe400078ec0ff */
[----:B-1----:R-:W-:Y:S02]  /*0a40*/  IADD3 R12, P1, PT, R17, R6, RZ ;  /* 0x00000006110c7210 */ /* 0x002fe40007f3e0ff */
[----:B------:R-:W-:Y:S02]  /*0a50*/  LEA R8, P3, R2, UR8, 0x2 ;  /* 0x0000000802087c11 */ /* 0x000fe4000f8610ff */
[----:B------:R-:W-:Y:S01]  /*0a60*/  LEA.HI.X R11, R14, R5, R15, 0x2, P2 ;  /* 0x000000050e0b7211 */ /* 0x000fe200010f140f */
[----:B------:R-:W-:Y:S01]  /*0a70*/  IMAD.X R13, R16, 0x1, R7, P1 ;  /* 0x00000001100d7824 */ /* 0x000fe200008e0607 */
[----:B------:R-:W-:Y:S02]  /*0a80*/  LEA.HI.X R9, R2, UR9, R9, 0x2, P3 ;  /* 0x0000000902097c11 */ /* 0x000fe400098f1409 */
        /* <DEDUP_REMOVED lines=16> */
[----:B-1----:R-:W-:Y:S02]  /*0b90*/  LOP3.LUT R12, R17, 0x3, RZ, 0xc0, !PT ;  /* 0x00000003110c7812 */ /* 0x002fe400078ec0ff */
[----:B------:R-:W-:Y:S02]  /*0ba0*/  IADD3 R10, P1, PT, R9, R6, RZ ;  /* 0x00000006090a7210 */ /* 0x000fe40007f3e0ff */
[----:B------:R-:W-:Y:S02]  /*0bb0*/  LEA R8, P3, R2, UR8, 0x2 ;  /* 0x0000000802087c11 */ /* 0x000fe4000f8610ff */
[----:B------:R-:W-:Y:S01]  /*0bc0*/  LEA.HI.X R5, R14, R5, R11, 0x2, P2 ;  /* 0x000000050e057211 */ /* 0x000fe200010f140b */
[----:B------:R-:W-:Y:S01]  /*0bd0*/  IMAD.X R11, R12, 0x1, R7, P1 ;  /* 0x000000010c0b7824 */ /* 0x000fe200008e0607 */
[----:B------:R-:W-:Y:S02]  /*0be0*/  LEA.HI.X R9, R2, UR9, R15, 0x2, P3 ;  /* 0x0000000902097c11 */ /* 0x000fe400098f140f */
[----:B--2---:R-:W-:-:S05]  /*0bf0*/  @P0 IADD3 R13, PT, PT, R18, R20, -R19 ;  /* 0x00000014120d0210 */ /* 0x004fca0007ffe813 */
[----:B------:R0:W-:Y:S04]  /*0c00*/  @P0 STG.E desc[UR14][R10.64], R13 ;  /* 0x0000000d0a000986 */ /* 0x0001e8000c10190e */
[----:B------:R-:W2:Y:S04]  /*0c10*/  LDG.E R15, desc[UR14][R4.64] ;  /* 0x0000000e040f7981 */ /* 0x000ea8000c1e1900 */
[----:B------:R-:W2:Y:S02]  /*0c20*/  LDG.E R8, desc[UR14][R8.64] ;  /* 0x0000000e08087981 */ /* 0x000ea4000c1e1900 */
[----:B--2---:R-:W-:-:S13]  /*0c30*/  ISETP.GE.AND P0, PT, R8, R15, PT ;  /* 0x0000000f0800720c */ /* 0x004fda0003f06270 */
[----:B0-----:R-:W-:Y:S05]  /*0c40*/  @!P0 BRA `(.L_x_5) ;  /* 0x0000000000248947 */ /* 0x001fea0003800000 */
[----:B------:R-:W2:Y:S01]  /*0c50*/  LDG.E R10, desc[UR14][R10.64] ;  /* 0x0000000e0a0a7981 */ /* 0x000ea2000c1e1900 */
[----:B------:R-:W-:-:S04]  /*0c60*/  LEA R5, P0, R0, 0x10, 0x2 ;  /* 0x0000001000057811 */ /* 0x000fc800078010ff */
[----:B------:R-:W-:Y:S02]  /*0c70*/  LOP3.LUT R5, R5, 0xfffffffc, RZ, 0xc0, !PT ;  /* 0xfffffffc05057812 */ /* 0x000fe400078ec0ff */
[----:B------:R-:W-:Y:S02]  /*0c80*/  LEA.HI.X R2, R0, RZ, R3, 0x2, P0 ;  /* 0x000000ff00027211 */ /* 0x000fe400000f1403 */
[----:B------:R-:W-:Y:S02]  /*0c90*/  IADD3 R6, P0, PT, R5, R6, RZ ;  /* 0x0000000605067210 */ /* 0x000fe40007f1e0ff */
[----:B------:R-:W-:-:S05]  /*0ca0*/  LOP3.LUT R2, R2, 0x3, RZ, 0xc0, !PT ;  /* 0x0000000302027812 */ /* 0x000fca00078ec0ff */
[----:B------:R-:W-:Y:S01]  /*0cb0*/  IMAD.X R7, R2, 0x1, R7, P0 ;  /* 0x0000000102077824 */ /* 0x000fe200000e0607 */
[----:B--2---:R-:W-:-:S05]  /*0cc0*/  IADD3 R3, PT, PT, R10, R8, -R15 ;  /* 0x000000080a037210 */ /* 0x004fca0007ffe80f */
[----:B------:R0:W-:Y:S02]  /*0cd0*/  STG.E desc[UR14][R6.64], R3 ;  /* 0x0000000306007986 */ /* 0x0001e4000c10190e */
.L_x_5:
[----:B------:R-:W-:Y:S02]  /*0ce0*/  VIADD R0, R0, 0x4 ;  /* 0x0000000400007836 */ /* 0x000fe40000000000 */
[----:B0-----:R-:W-:-:S07]  /*0cf0*/  IMAD.MOV.U32 R3, RZ, RZ, RZ ;  /* 0x000000ffff037224 */ /* 0x001fce00078e00ff */
.L_x_4:
[----:B------:R-:W-:-:S04]  /*0d00*/  UISETP.NE.U32.AND UP0, UPT, UR5, URZ, UPT ;  /* 0x000000ff0500728c */ /* 0x000fc8000bf05070 */
[----:B------:R-:W-:-:S09]  /*0d10*/  UISETP.NE.AND.EX UP0, UPT, URZ, URZ, UPT, UP0 ;  /* 0x000000ffff00728c */ /* 0x000fd2000bf05300 */
[----:B------:R-:W-:Y:S05]  /*0d20*/  BRA.U !UP0, `(.L_x_1) ;  /* 0x00000005085c7547 */ /* 0x000fea000b800000 */
[----:B------:R-:W-:-:S04]  /*0d30*/  UISETP.NE.U32.AND UP0, UPT, UR5, 0x1, UPT ;  /* 0x000000010500788c */ /* 0x000fc8000bf05070 */
[----:B------:R-:W-:-:S09]  /*0d40*/  UISETP.NE.AND.EX UP0, UPT, URZ, URZ, UPT, UP0 ;  /* 0x000000ffff00728c */ /* 0x000fd2000bf05300 */
[----:B------:R-:W-:Y:S05]  /*0d50*/  BRA.U !UP0, `(.L_x_6) ;  /* 0x0000000108cc7547 */ /* 0x000fea000b800000 */
        /* <DEDUP_REMOVED lines=8> */
[C---:B0-----:R-:W-:Y:S02]  /*0de0*/  LEA R8, P0, R2.reuse, R6, 0x2 ;  /* 0x0000000602087211 */ /* 0x041fe400078010ff */
        /* <DEDUP_REMOVED lines=8> */
[----:B------:R-:W2:Y:S01]  /*0e70*/  @P0 LDG.E R12, desc[UR14][R12.64] ;  /* 0x0000000e0c0c0981 */ /* 0x000ea2000c1e1900 */
[----:B------:R-:W-:-:S04]  /*0e80*/  IADD3 R16, P1, PT, R0, 0x1, RZ ;  /* 0x0000000100107810 */ /* 0x000fc80007f3e0ff */
[C---:B------:R-:W-:Y:S01]  /*0e90*/  IADD3 R2, P2, PT, R16.reuse, UR6, RZ ;  /* 0x0000000610027c10 */ /* 0x040fe2000ff5e0ff */
[----:B------:R-:W-:Y:S01]  /*0ea0*/  IMAD.X R19, RZ, RZ, R3, P1 ;  /* 0x000000ffff137224 */ /* 0x000fe200008e0603 */
[C---:B------:R-:W-:Y:S01]  /*0eb0*/  IADD3 R14, P1, PT, R16.reuse, UR10, RZ ;  /* 0x0000000a100e7c10 */ /* 0x040fe2000ff3e0ff */
[----:B------:R-:W-:Y:S01]  /*0ec0*/  IMAD.SHL.U32 R15, R16, 0x4, RZ ;  /* 0x00000004100f7824 */ /* 0x000fe200078e00ff */
[----:B------:R-:W-:Y:S01]  /*0ed0*/  LEA R8, P3, R2, UR8, 0x2 ;  /* 0x0000000802087c11 */ /* 0x000fe2000f8610ff */
[----:B------:R-:W-:Y:S01]  /*0ee0*/  IMAD.X R9, RZ, RZ, UR7, P2 ;  /* 0x00000007ff097e24 */ /* 0x000fe200090e06ff */
[----:B------:R-:W-:Y:S01]  /*0ef0*/  SHF.L.U64.HI R16, R16, 0x2, R19 ;  /* 0x0000000210107819 */ /* 0x000fe20000010213 */
[----:B------:R-:W-:Y:S01]  /*0f00*/  IMAD.X R11, RZ, RZ, UR11, P1 ;  /* 0x0000000bff0b7e24 */ /* 0x000fe200088e06ff */
[----:B------:R-:W-:Y:S02]  /*0f10*/  LOP3.LUT R15, R15, 0xfffffffc, RZ, 0xc0, !PT ;  /* 0xfffffffc0f0f7812 */ /* 0x000fe400078ec0ff */
[----:B------:R-:W-:-:S02]  /*0f20*/  LEA R6, P2, R14, R6, 0x2 ;  /* 0x000000060e067211 */ /* 0x000fc400078410ff */
[----:B------:R-:W-:Y:S02]  /*0f30*/  LOP3.LUT R16, R16, 0x3, RZ, 0xc0, !PT ;  /* 0x0000000310107812 */ /* 0x000fe400078ec0ff */
[----:B------:R-:W-:Y:S02]  /*0f40*/  IADD3 R10, P1, PT, R15, R4, RZ ;  /* 0x000000040f0a7210 */ /* 0x000fe40007f3e0ff */
[----:B------:R-:W-:Y:S02]  /*0f50*/  LEA.HI.X R7, R14, R7, R11, 0x2, P2 ;  /* 0x000000070e077211 */ /* 0x000fe400010f140b */
[----:B------:R-:W-:Y:S01]  /*0f60*/  LEA.HI.X R9, R2, UR9, R9, 0x2, P3 ;  /* 0x0000000902097c11 */ /* 0x000fe200098f1409 */
[----:B------:R-:W-:Y:S01]  /*0f70*/  IMAD.X R11, R16, 0x1, R5, P1 ;  /* 0x00000001100b7824 */ /* 0x000fe200008e0605 */
        /* <DEDUP_REMOVED lines=15> */
.L_x_7:
[----:B------:R-:W-:Y:S02]  /*1070*/  VIADD R0, R0, 0x2 ;  /* 0x0000000200007836 */ /* 0x000fe40000000000 */
[----:B0-----:R-:W-:-:S07]  /*1080*/  IMAD.MOV.U32 R3, RZ, RZ, RZ ;  /* 0x000000ffff037224 */ /* 0x001fce00078e00ff */
.L_x_6:
[----:B------:R-:W-:-:S04]  /*1090*/  ULOP3.LUT UR4, UR4, 0x1, URZ, 0xc0, !UPT ;  /* 0x0000000104047892 */ /* 0x000fc8000f8ec0ff */
[----:B------:R-:W-:-:S04]  /*10a0*/  UISETP.NE.U32.AND UP0, UPT, UR4, 0x1, UPT ;  /* 0x000000010400788c */ /* 0x000fc8000bf05070 */
[----:B------:R-:W-:-:S09]  /*10b0*/  UISETP.NE.U32.AND.EX UP0, UPT, URZ, URZ, UPT, UP0 ;  /* 0x000000ffff00728c */ /* 0x000fd2000bf05100 */
[----:B------:R-:W-:Y:S05]  /*10c0*/  BRA.U UP0, `(.L_x_1) ;  /* 0x0000000100747547 */ /* 0x000fea000b800000 */
[----:B------:R-:W0:Y:S01]  /*10d0*/  LDCU.64 UR4, c[0x0][0x3a0] ;  /* 0x00007400ff0477ac */ /* 0x000e220008000a00 */
[----:B------:R-:W1:Y:S01]  /*10e0*/  LDC.64 R10, c[0x0][0x388] ;  /* 0x0000e200ff0a7b82 */ /* 0x000e620000000a00 */
[----:B------:R-:W2:Y:S01]  /*10f0*/  LDCU.128 UR8, c[0x0][0x390] ;  /* 0x00007200ff0877ac */ /* 0x000ea20008000c00 */
[C---:B0-----:R-:W-:Y:S02]  /*1100*/  IADD3 R2, P1, PT, R0.reuse, UR4, RZ ;  /* 0x0000000400027c10 */ /* 0x041fe4000ff3e0ff */
[----:B--2---:R-:W-:Y:S02]  /*1110*/  IADD3 R8, P0, PT, R0, UR10, RZ ;  /* 0x0000000a00087c10 */ /* 0x004fe4000ff1e0ff */
[C---:B------:R-:W-:Y:S02]  /*1120*/  IADD3.X R5, PT, PT, R3.reuse, UR5, RZ, P1, !PT ;  /* 0x0000000503057c10 */ /* 0x040fe40008ffe4ff */
[----:B------:R-:W-:Y:S02]  /*1130*/  IADD3.X R9, PT, PT, R3, UR11, RZ, P0, !PT ;  /* 0x0000000b03097c10 */ /* 0x000fe400087fe4ff */
[----:B------:R-:W-:-:S02]  /*1140*/  LEA R6, P1, R2, UR8, 0x2 ;  /* 0x0000000802067c11 */ /* 0x000fc4000f8210ff */
[----:B-1----:R-:W-:Y:S02]  /*1150*/  LEA R4, P0, R8, R10, 0x2 ;  /* 0x0000000a08047211 */ /* 0x002fe400078010ff */
[----:B------:R-:W-:Y:S02]  /*1160*/  LEA.HI.X R7, R2, UR9, R5, 0x2, P1 ;  /* 0x0000000902077c11 */ /* 0x000fe400088f1405 */
[----:B------:R-:W-:-:S03]  /*1170*/  LEA.HI.X R5, R8, R11, R9, 0x2, P0 ;  /* 0x0000000b08057211 */ /* 0x000fc600000f1409 */
[----:B------:R-:W2:Y:S04]  /*1180*/  LDG.E R6, desc[UR14][R6.64] ;  /* 0x0000000e06067981 */ /* 0x000ea8000c1e1900 */
[----:B------:R-:W2:Y:S02]  /*1190*/  LDG.E R9, desc[UR14][R4.64] ;  /* 0x0000000e04097981 */ /* 0x000ea4000c1e1900 */
[----:B--2---:R-:W-:-:S13]  /*11a0*/  ISETP.GE.AND P0, PT, R6, R9, PT ;  /* 0x000000090600720c */ /* 0x004fda0003f06270 */
[----:B------:R-:W-:Y:S05]  /*11b0*/  @!P0 BRA `(.L_x_1) ;  /* 0x0000000000388947 */ /* 0x000fea0003800000 */
[----:B------:R-:W0:Y:S01]  /*11c0*/  LDCU.64 UR4, c[0x0][0x380] ;  /* 0x00007000ff0477ac */ /* 0x000e220008000a00 */
[C---:B------:R-:W-:Y:S01]  /*11d0*/  IMAD.SHL.U32 R4, R0.reuse, 0x4, RZ ;  /* 0x0000000400047824 */ /* 0x040fe200078e00ff */
[----:B------:R-:W-:-:S04]  /*11e0*/  SHF.L.U64.HI R0, R0, 0x2, R3 ;  /* 0x0000000200007819 */ /* 0x000fc80000010203 */
[----:B0-----:R-:W-:-:S04]  /*11f0*/  IADD3 R2, P0, PT, R4, UR4, RZ ;  /* 0x0000000404027c10 */ /* 0x001fc8000ff1e0ff */
[----:B------:R-:W-:-:S05]  /*1200*/  IADD3.X R3, PT, PT, R0, UR5, RZ, P0, !PT ;  /* 0x0000000500037c10 */ /* 0x000fca00087fe4ff */
[----:B------:R-:W2:Y:S01]  /*1210*/  LDG.E R2, desc[UR14][R2.64] ;  /* 0x0000000e02027981 */ /* 0x000ea2000c1e1900 */
[----:B------:R-:W-:-:S04]  /*1220*/  IADD3 R4, P0, PT, R4, 0x4, RZ ;  /* 0x0000000404047810 */ /* 0x000fc80007f1e0ff */
[----:B------:R-:W-:Y:S01]  /*1230*/  LOP3.LUT R4, R4, 0xfffffffc, RZ, 0xc0, !PT ;  /* 0xfffffffc04047812 */ /* 0x000fe200078ec0ff */
[----:B------:R-:W-:-:S03]  /*1240*/  IMAD.X R0, RZ, RZ, R0, P0 ;  /* 0x000000ffff007224 */ /* 0x000fc600000e0600 */
[----:B------:R-:W-:Y:S02]  /*1250*/  IADD3 R4, P0, PT, R4, UR4, RZ ;  /* 0x0000000404047c10 */ /* 0x000fe4000ff1e0ff */
[----:B------:R-:W-:-:S04]  /*1260*/  LOP3.LUT R0, R0, 0x3, RZ, 0xc0, !PT ;  /* 0x0000000300007812 */ /* 0x000fc800078ec0ff */
[----:B------:R-:W-:Y:S02]  /*1270*/  IADD3.X R5, PT, PT, R0, UR5, RZ, P0, !PT ;  /* 0x0000000500057c10 */ /* 0x000fe400087fe4ff */
[----:B--2---:R-:W-:-:S05]  /*1280*/  IADD3 R7, PT, PT, R2, R6, -R9 ;  /* 0x0000000602077210 */ /* 0x004fca0007ffe809 */
[----:B------:R0:W-:Y:S02]  /*1290*/  STG.E desc[UR14][R4.64], R7 ;  /* 0x0000000704007986 */ /* 0x0001e4000c10190e */
.L_x_1:
[----:B------:R-:W-:Y:S05]  /*12a0*/  BSYNC.RECONVERGENT B0 ;  /* 0x0000000000007941 */ /* 0x000fea0003800200 */
.L_x_0:
[----:B------:R-:W-:Y:S06]  /*12b0*/  BAR.SYNC.DEFER_BLOCKING 0x0 ;  /* 0x0000000000007b1d */ /* 0x000fec0000010000 */
[----:B------:R-:W-:Y:S05]  /*12c0*/  EXIT ;  /* 0x000000000000794d */ /* 0x000fea0003800000 */
.L_x_8:
[----:B------:R-:W-:-:S00]  /*12d0*/  BRA `(.L_x_8) ;  /* 0xfffffffc00fc7947 */ /* 0x000fc0000383ffff */
[----:B------:R-:W-:-:S00]  /*12e0*/  NOP ;  /* 0x0000000000007918 */ /* 0x000fc00000000000 */
        /* <DEDUP_REMOVED lines=9> */
.L_x_9:


//--------------------- .nv.shared.reserved.0     --------------------------
	.section	.nv.shared.reserved.0,"aw",@nobits
	.weak		__nv_reservedSMEM_offset_0_alias
	.size		__nv_reservedSMEM_offset_0_alias, 0, 64
	.other		__nv_reservedSMEM_offset_0_alias,@"STO_CUDA_RESERVED_SHARED STV_DEFAULT"
__nv_reservedSMEM_offset_0_alias:
	.zero		0
	.zero		64


//--------------------- .nv.constant0._Z33awkward_listarray_compact_offsetsPiPKiS1_lll --------------------------
	.section	.nv.constant0._Z33awkward_listarray_compact_offsetsPiPKiS1_lll,"a",@progbits
	.sectionflags	@""
	.align	4
.nv.constant0._Z33awkward_listarray_compact_offsetsPiPKiS1_lll:
	.zero		944


//--------------------- SYMBOLS --------------------------

	.type		.nv.reservedSmem.offset0,@object
	.size		.nv.reservedSmem.offset0,0x4
